//
// Generated by NVIDIA NVVM Compiler
//
// Compiler Build ID: CL-36424714
// Cuda compilation tools, release 13.0, V13.0.88
// Based on NVVM 20.0.0
//

.version 9.0
.target sm_100
.address_size 64

	// .globl	_Z10hello_cudav
.extern .func  (.param .b32 func_retval0) vprintf
(
	.param .b64 vprintf_param_0,
	.param .b64 vprintf_param_1
)
;
.global .align 1 .b8 $str[14] = {72, 101, 108, 108, 111, 44, 32, 67, 85, 68, 65, 33, 10};

.visible .entry _Z10hello_cudav()
{
	.reg .b32 	%r<3>;
	.reg .b64 	%rd<3>;

	mov.u64 	%rd1, $str;
	cvta.global.u64 	%rd2, %rd1;
	{ // callseq 0, 0
	.param .b64 param0;
	st.param.b64 	[param0], %rd2;
	.param .b64 param1;
	st.param.b64 	[param1], 0;
	.param .b32 retval0;
	call.uni (retval0), 
	vprintf, 
	(
	param0, 
	param1
	);
	ld.param.b32 	%r1, [retval0];
	} // callseq 0
	ret;

}


// ===== COMPILED SASS (sm_100) =====

	.target	sm_100

	.elftype	@"ET_EXEC"


//--------------------- .note.nv.tkinfo           --------------------------
	.section	.note.nv.tkinfo,"",@"SHT_NOTE"
	.sectionflags	@"SHF_NOTE_NV_TKINFO"
	.tkinfo
        /*0018*/ 	.word	0x00000002
        /*0030*/ 	.string	""
        /*0030*/ 	.string	"ptxas"
        /*0030*/ 	.string	"Cuda compilation tools, release 13.0, V13.0.88"
        /*0030*/ 	.string	"Build cuda_13.0.r13.0/compiler.36424714_0"
        /*0030*/ 	.string	"-arch sm_100 -m 64 "



//--------------------- .note.nv.cuinfo           --------------------------
	.section	.note.nv.cuinfo,"",@"SHT_NOTE"
	.sectionflags	@"SHF_NOTE_NV_CUINFO"
        /*0018*/ 	.short	0x0002
        /*001a*/ 	.short	0x0064
        /*001c*/ 	.short	0x0082
	.zero		2


//--------------------- .nv.info                  --------------------------
	.section	.nv.info,"",@"SHT_CUDA_INFO"
	.align	4


	//----- nvinfo : EIATTR_REGCOUNT
	.align		4
        /*0000*/ 	.byte	0x04, 0x2f
        /*0002*/ 	.short	(.L_2 - .L_1)
	.align		4
.L_1:
        /*0004*/ 	.word	index@(_Z10hello_cudav)
        /*0008*/ 	.word	0x00000018


	//----- nvinfo : EIATTR_FRAME_SIZE
	.align		4
.L_2:
        /*000c*/ 	.byte	0x04, 0x11
        /*000e*/ 	.short	(.L_4 - .L_3)
	.align		4
.L_3:
        /*0010*/ 	.word	index@(_Z10hello_cudav)
        /*0014*/ 	.word	0x00000000


	//----- nvinfo : EIATTR_MIN_STACK_SIZE
	.align		4
.L_4:
        /*0018*/ 	.byte	0x04, 0x12
        /*001a*/ 	.short	(.L_6 - .L_5)
	.align		4
.L_5:
        /*001c*/ 	.word	index@(_Z10hello_cudav)
        /*0020*/ 	.word	0x00000000
.L_6:


//--------------------- .nv.compat                --------------------------
	.section	.nv.compat,"",@"SHT_CUDA_COMPAT_INFO"
	.align	4
        /*0000*/ 	.byte	0x02, 0x09, 0x00, 0x00, 0x02, 0x02, 0x01, 0x00, 0x02, 0x05, 0x05, 0x00, 0x03, 0x07, 0x01, 0x01
        /*0010*/ 	.byte	0x02, 0x03, 0x00, 0x00, 0x02, 0x06, 0x01, 0x00, 0x04, 0x0b, 0x08, 0x00, 0x09, 0x00, 0x00, 0x00
        /*0020*/ 	.byte	0x00, 0x00, 0x00, 0x00


//--------------------- .nv.info._Z10hello_cudav  --------------------------
	.section	.nv.info._Z10hello_cudav,"",@"SHT_CUDA_INFO"
	.sectionflags	@""
	.align	4


	//----- nvinfo : EIATTR_CUDA_API_VERSION
	.align		4
        /*0000*/ 	.byte	0x04, 0x37
        /*0002*/ 	.short	(.L_8 - .L_7)
.L_7:
        /*0004*/ 	.word	0x00000082


	//----- nvinfo : EIATTR_SPARSE_MMA_MASK
	.align		4
.L_8:
        /*0008*/ 	.byte	0x03, 0x50
        /*000a*/ 	.short	0x0000


	//----- nvinfo : EIATTR_MAXREG_COUNT
	.align		4
        /*000c*/ 	.byte	0x03, 0x1b
        /*000e*/ 	.short	0x00ff


	//----- nvinfo : EIATTR_EXTERNS
	.align		4
        /*0010*/ 	.byte	0x04, 0x0f
        /*0012*/ 	.short	(.L_10 - .L_9)


	//   ....[0]....
	.align		4
.L_9:
        /*0014*/ 	.word	index@(vprintf)


	//----- nvinfo : EIATTR_MERCURY_ISA_VERSION
	.align		4
.L_10:
        /*0018*/ 	.byte	0x03, 0x5f
        /*001a*/ 	.short	0x0101


	//----- nvinfo : EIATTR_VRC_CTA_INIT_COUNT
	.align		4
        /*001c*/ 	.byte	0x02, 0x4a
	.zero		1
	.zero		1


	//----- nvinfo : EIATTR_SYSCALL_OFFSETS
	.align		4
        /*0020*/ 	.byte	0x04, 0x46
        /*0022*/ 	.short	(.L_12 - .L_11)


	//   ....[0]....
.L_11:
        /*0024*/ 	.word	0x00000080


	//----- nvinfo : EIATTR_EXIT_INSTR_OFFSETS
	.align		4
.L_12:
        /*0028*/ 	.byte	0x04, 0x1c
        /*002a*/ 	.short	(.L_14 - .L_13)


	//   ....[0]....
.L_13:
        /*002c*/ 	.word	0x00000090


	//----- nvinfo : EIATTR_SW_WAR
	.align		4
.L_14:
        /*0030*/ 	.byte	0x04, 0x36
        /*0032*/ 	.short	(.L_16 - .L_15)
.L_15:
        /*0034*/ 	.word	0x00000008
.L_16:


//--------------------- .nv.callgraph             --------------------------
	.section	.nv.callgraph,"",@"SHT_CUDA_CALLGRAPH"
	.align	4
	.sectionentsize	8
	.align		4
        /*0000*/ 	.word	0x00000000
	.align		4
        /*0004*/ 	.word	0xffffffff
	.align		4
        /*0008*/ 	.word	index@(_Z10hello_cudav)
	.align		4
        /*000c*/ 	.word	index@(vprintf)
	.align		4
        /*0010*/ 	.word	0x00000000
	.align		4
        /*0014*/ 	.word	0xfffffffe
	.align		4
        /*0018*/ 	.word	0x00000000
	.align		4
        /*001c*/ 	.word	0xfffffffd
	.align		4
        /*0020*/ 	.word	0x00000000
	.align		4
        /*0024*/ 	.word	0xfffffffc


//--------------------- .nv.constant4             --------------------------
	.section	.nv.constant4,"a",@progbits
	.align	8
	.align		8
.nv.constant4:
        /*0000*/ 	.dword	vprintf
	.align		8
        /*0008*/ 	.dword	$str


//--------------------- .text._Z10hello_cudav     --------------------------
	.section	.text._Z10hello_cudav,"ax",@progbits
	.align	128
        .global         _Z10hello_cudav
        .type           _Z10hello_cudav,@function
        .size           _Z10hello_cudav,(.L_x_2 - _Z10hello_cudav)
        .other          _Z10hello_cudav,@"STO_CUDA_ENTRY STV_DEFAULT"
_Z10hello_cudav:
.text._Z10hello_cudav:
[----:B------:R-:W0:Y:S01]  /*0000*/  LDC R1, c[0x0][0x37c] ;  /* 0x0000df00ff017b82 */ /* 0x000e220000000800 */
[----:B------:R-:W-:Y:S01]  /*0010*/  MOV R0, 0x0 ;  /* 0x0000000000007802 */ /* 0x000fe20000000f00 */
[----:B------:R-:W1:Y:S01]  /*0020*/  LDCU.64 UR4, c[0x4][0x8] ;  /* 0x01000100ff0477ac */ /* 0x000e620008000a00 */
[----:B------:R-:W-:-:S05]  /*0030*/  CS2R R6, SRZ ;  /* 0x0000000000067805 */ /* 0x000fca000001ff00 */
[----:B------:R2:W3:Y:S01]  /*0040*/  LDC.64 R2, c[0x4][R0] ;  /* 0x0100000000027b82 */ /* 0x0004e20000000a00 */
[----:B-1----:R-:W-:Y:S02]  /*0050*/  IMAD.U32 R4, RZ, RZ, UR4 ;  /* 0x00000004ff047e24 */ /* 0x002fe4000f8e00ff */
[----:B--2---:R-:W-:-:S07]  /*0060*/  IMAD.U32 R5, RZ, RZ, UR5 ;  /* 0x00000005ff057e24 */ /* 0x004fce000f8e00ff */
[----:B------:R-:W-:-:S07]  /*0070*/  LEPC R20, `(.L_x_0) ;  /* 0x000000001014794e */ /* 0x000fce0000000000 */
[----:B0--3--:R-:W-:Y:S05]  /*0080*/  CALL.ABS.NOINC R2 ;  /* 0x0000000002007343 */ /* 0x009fea0003c00000 */
.L_x_0:
[----:B------:R-:W-:Y:S05]  /*0090*/  EXIT ;  /* 0x000000000000794d */ /* 0x000fea0003800000 */
.L_x_1:
[----:B------:R-:W-:-:S00]  /*00a0*/  BRA `(.L_x_1) ;  /* 0xfffffffc00fc7947 */ /* 0x000fc0000383ffff */
[----:B------:R-:W-:-:S00]  /*00b0*/  NOP ;  /* 0x0000000000007918 */ /* 0x000fc00000000000 */
        /* <DEDUP_REMOVED lines=12> */
.L_x_2:


//--------------------- .nv.global.init           --------------------------
	.section	.nv.global.init,"aw",@progbits
.nv.global.init:
	.type		$str,@object
	.size		$str,(.L_0 - $str)
$str:
        /*0000*/ 	.byte	0x48, 0x65, 0x6c, 0x6c, 0x6f, 0x2c, 0x20, 0x43, 0x55, 0x44, 0x41, 0x21, 0x0a, 0x00
.L_0:


//--------------------- .nv.shared.reserved.0     --------------------------
	.section	.nv.shared.reserved.0,"aw",@nobits
	.weak		__nv_reservedSMEM_offset_0_alias
	.size		__nv_reservedSMEM_offset_0_alias, 0, 64
	.other		__nv_reservedSMEM_offset_0_alias,@"STO_CUDA_RESERVED_SHARED STV_DEFAULT"
__nv_reservedSMEM_offset_0_alias:
	.zero		0
	.zero		64


//--------------------- .nv.constant0._Z10hello_cudav --------------------------
	.section	.nv.constant0._Z10hello_cudav,"a",@progbits
	.sectionflags	@""
	.align	4
.nv.constant0._Z10hello_cudav:
	.zero		896


//--------------------- SYMBOLS --------------------------

	.type		.nv.reservedSmem.offset0,@object
	.size		.nv.reservedSmem.offset0,0x4
	.type		vprintf,@function
